//
// Generated by NVIDIA NVVM Compiler
//
// Compiler Build ID: CL-36424714
// Cuda compilation tools, release 13.0, V13.0.88
// Based on NVVM 20.0.0
//

.version 9.0
.target sm_100
.address_size 64

	// .globl	_Z22naive_transpose_globalPfS_ii

.visible .entry _Z22naive_transpose_globalPfS_ii(
	.param .u64 .ptr .align 1 _Z22naive_transpose_globalPfS_ii_param_0,
	.param .u64 .ptr .align 1 _Z22naive_transpose_globalPfS_ii_param_1,
	.param .u32 _Z22naive_transpose_globalPfS_ii_param_2,
	.param .u32 _Z22naive_transpose_globalPfS_ii_param_3
)
{
	.reg .pred 	%p<4>;
	.reg .b32 	%r<15>;
	.reg .b32 	%f<2>;
	.reg .b64 	%rd<9>;

	ld.param.u64 	%rd1, [_Z22naive_transpose_globalPfS_ii_param_0];
	ld.param.u64 	%rd2, [_Z22naive_transpose_globalPfS_ii_param_1];
	ld.param.u32 	%r5, [_Z22naive_transpose_globalPfS_ii_param_2];
	ld.param.u32 	%r4, [_Z22naive_transpose_globalPfS_ii_param_3];
	mov.u32 	%r6, %ctaid.x;
	mov.u32 	%r7, %ntid.x;
	mov.u32 	%r8, %tid.x;
	mad.lo.s32 	%r1, %r6, %r7, %r8;
	mov.u32 	%r9, %ctaid.y;
	mov.u32 	%r10, %ntid.y;
	mov.u32 	%r11, %tid.y;
	mad.lo.s32 	%r12, %r9, %r10, %r11;
	setp.ge.s32 	%p1, %r1, %r4;
	setp.ge.s32 	%p2, %r12, %r5;
	or.pred  	%p3, %p1, %p2;
	@%p3 bra 	$L__BB0_2;
	cvta.to.global.u64 	%rd3, %rd2;
	cvta.to.global.u64 	%rd4, %rd1;
	mad.lo.s32 	%r13, %r4, %r12, %r1;
	mul.wide.s32 	%rd5, %r13, 4;
	add.s64 	%rd6, %rd3, %rd5;
	ld.global.f32 	%f1, [%rd6];
	mad.lo.s32 	%r14, %r5, %r1, %r12;
	mul.wide.s32 	%rd7, %r14, 4;
	add.s64 	%rd8, %rd4, %rd7;
	st.global.f32 	[%rd8], %f1;
$L__BB0_2:
	ret;

}


// ===== COMPILED SASS (sm_100) =====

	.target	sm_100

	.elftype	@"ET_EXEC"


//--------------------- .note.nv.tkinfo           --------------------------
	.section	.note.nv.tkinfo,"",@"SHT_NOTE"
	.sectionflags	@"SHF_NOTE_NV_TKINFO"
	.tkinfo
        /*0018*/ 	.word	0x00000002
        /*0030*/ 	.string	""
        /*0030*/ 	.string	"ptxas"
        /*0030*/ 	.string	"Cuda compilation tools, release 13.0, V13.0.88"
        /*0030*/ 	.string	"Build cuda_13.0.r13.0/compiler.36424714_0"
        /*0030*/ 	.string	"-arch sm_100 -m 64 "



//--------------------- .note.nv.cuinfo           --------------------------
	.section	.note.nv.cuinfo,"",@"SHT_NOTE"
	.sectionflags	@"SHF_NOTE_NV_CUINFO"
        /*0018*/ 	.short	0x0002
        /*001a*/ 	.short	0x0064
        /*001c*/ 	.short	0x0082
	.zero		2


//--------------------- .nv.info                  --------------------------
	.section	.nv.info,"",@"SHT_CUDA_INFO"
	.align	4


	//----- nvinfo : EIATTR_REGCOUNT
	.align		4
        /*0000*/ 	.byte	0x04, 0x2f
        /*0002*/ 	.short	(.L_1 - .L_0)
	.align		4
.L_0:
        /*0004*/ 	.word	index@(_Z22naive_transpose_globalPfS_ii)
        /*0008*/ 	.word	0x0000000a


	//----- nvinfo : EIATTR_FRAME_SIZE
	.align		4
.L_1:
        /*000c*/ 	.byte	0x04, 0x11
        /*000e*/ 	.short	(.L_3 - .L_2)
	.align		4
.L_2:
        /*0010*/ 	.word	index@(_Z22naive_transpose_globalPfS_ii)
        /*0014*/ 	.word	0x00000000


	//----- nvinfo : EIATTR_MIN_STACK_SIZE
	.align		4
.L_3:
        /*0018*/ 	.byte	0x04, 0x12
        /*001a*/ 	.short	(.L_5 - .L_4)
	.align		4
.L_4:
        /*001c*/ 	.word	index@(_Z22naive_transpose_globalPfS_ii)
        /*0020*/ 	.word	0x00000000
.L_5:


//--------------------- .nv.compat                --------------------------
	.section	.nv.compat,"",@"SHT_CUDA_COMPAT_INFO"
	.align	4
        /*0000*/ 	.byte	0x02, 0x09, 0x00, 0x00, 0x02, 0x02, 0x01, 0x00, 0x02, 0x05, 0x05, 0x00, 0x03, 0x07, 0x01, 0x01
        /*0010*/ 	.byte	0x02, 0x03, 0x00, 0x00, 0x02, 0x06, 0x01, 0x00, 0x04, 0x0b, 0x08, 0x00, 0x09, 0x00, 0x00, 0x00
        /*0020*/ 	.byte	0x00, 0x00, 0x00, 0x00


//--------------------- .nv.info._Z22naive_transpose_globalPfS_ii --------------------------
	.section	.nv.info._Z22naive_transpose_globalPfS_ii,"",@"SHT_CUDA_INFO"
	.sectionflags	@""
	.align	4


	//----- nvinfo : EIATTR_CUDA_API_VERSION
	.align		4
        /*0000*/ 	.byte	0x04, 0x37
        /*0002*/ 	.short	(.L_7 - .L_6)
.L_6:
        /*0004*/ 	.word	0x00000082


	//----- nvinfo : EIATTR_KPARAM_INFO
	.align		4
.L_7:
        /*0008*/ 	.byte	0x04, 0x17
        /*000a*/ 	.short	(.L_9 - .L_8)
.L_8:
        /*000c*/ 	.word	0x00000000
        /*0010*/ 	.short	0x0003
        /*0012*/ 	.short	0x0014
        /*0014*/ 	.byte	0x00, 0xf0, 0x11, 0x00


	//----- nvinfo : EIATTR_KPARAM_INFO
	.align		4
.L_9:
        /*0018*/ 	.byte	0x04, 0x17
        /*001a*/ 	.short	(.L_11 - .L_10)
.L_10:
        /*001c*/ 	.word	0x00000000
        /*0020*/ 	.short	0x0002
        /*0022*/ 	.short	0x0010
        /*0024*/ 	.byte	0x00, 0xf0, 0x11, 0x00


	//----- nvinfo : EIATTR_KPARAM_INFO
	.align		4
.L_11:
        /*0028*/ 	.byte	0x04, 0x17
        /*002a*/ 	.short	(.L_13 - .L_12)
.L_12:
        /*002c*/ 	.word	0x00000000
        /*0030*/ 	.short	0x0001
        /*0032*/ 	.short	0x0008
        /*0034*/ 	.byte	0x00, 0xf5, 0x21, 0x00


	//----- nvinfo : EIATTR_KPARAM_INFO
	.align		4
.L_13:
        /*0038*/ 	.byte	0x04, 0x17
        /*003a*/ 	.short	(.L_15 - .L_14)
.L_14:
        /*003c*/ 	.word	0x00000000
        /*0040*/ 	.short	0x0000
        /*0042*/ 	.short	0x0000
        /*0044*/ 	.byte	0x00, 0xf5, 0x21, 0x00


	//----- nvinfo : EIATTR_SPARSE_MMA_MASK
	.align		4
.L_15:
        /*0048*/ 	.byte	0x03, 0x50
        /*004a*/ 	.short	0x0000


	//----- nvinfo : EIATTR_MAXREG_COUNT
	.align		4
        /*004c*/ 	.byte	0x03, 0x1b
        /*004e*/ 	.short	0x00ff


	//----- nvinfo : EIATTR_MERCURY_ISA_VERSION
	.align		4
        /*0050*/ 	.byte	0x03, 0x5f
        /*0052*/ 	.short	0x0101


	//----- nvinfo : EIATTR_VRC_CTA_INIT_COUNT
	.align		4
        /*0054*/ 	.byte	0x02, 0x4a
	.zero		1
	.zero		1


	//----- nvinfo : EIATTR_EXIT_INSTR_OFFSETS
	.align		4
        /*0058*/ 	.byte	0x04, 0x1c
        /*005a*/ 	.short	(.L_17 - .L_16)


	//   ....[0]....
.L_16:
        /*005c*/ 	.word	0x000000c0


	//   ....[1]....
        /*0060*/ 	.word	0x00000160


	//----- nvinfo : EIATTR_CBANK_PARAM_SIZE
	.align		4
.L_17:
        /*0064*/ 	.byte	0x03, 0x19
        /*0066*/ 	.short	0x0018


	//----- nvinfo : EIATTR_PARAM_CBANK
	.align		4
        /*0068*/ 	.byte	0x04, 0x0a
        /*006a*/ 	.short	(.L_19 - .L_18)
	.align		4
.L_18:
        /*006c*/ 	.word	index@(.nv.constant0._Z22naive_transpose_globalPfS_ii)
        /*0070*/ 	.short	0x0380
        /*0072*/ 	.short	0x0018


	//----- nvinfo : EIATTR_SW_WAR
	.align		4
.L_19:
        /*0074*/ 	.byte	0x04, 0x36
        /*0076*/ 	.short	(.L_21 - .L_20)
.L_20:
        /*0078*/ 	.word	0x00000008
.L_21:


//--------------------- .nv.callgraph             --------------------------
	.section	.nv.callgraph,"",@"SHT_CUDA_CALLGRAPH"
	.align	4
	.sectionentsize	8
	.align		4
        /*0000*/ 	.word	0x00000000
	.align		4
        /*0004*/ 	.word	0xffffffff
	.align		4
        /*0008*/ 	.word	0x00000000
	.align		4
        /*000c*/ 	.word	0xfffffffe
	.align		4
        /*0010*/ 	.word	0x00000000
	.align		4
        /*0014*/ 	.word	0xfffffffd
	.align		4
        /*0018*/ 	.word	0x00000000
	.align		4
        /*001c*/ 	.word	0xfffffffc


//--------------------- .text._Z22naive_transpose_globalPfS_ii --------------------------
	.section	.text._Z22naive_transpose_globalPfS_ii,"ax",@progbits
	.align	128
        .global         _Z22naive_transpose_globalPfS_ii
        .type           _Z22naive_transpose_globalPfS_ii,@function
        .size           _Z22naive_transpose_globalPfS_ii,(.L_x_1 - _Z22naive_transpose_globalPfS_ii)
        .other          _Z22naive_transpose_globalPfS_ii,@"STO_CUDA_ENTRY STV_DEFAULT"
_Z22naive_transpose_globalPfS_ii:
.text._Z22naive_transpose_globalPfS_ii:
[----:B------:R-:W-:Y:S01]  /*0000*/  LDC R1, c[0x0][0x37c] ;  /* 0x0000df00ff017b82 */ /* 0x000fe20000000800 */
[----:B------:R-:W0:Y:S07]  /*0010*/  S2R R2, SR_TID.Y ;  /* 0x0000000000027919 */ /* 0x000e2e0000002200 */
[----:B------:R-:W1:Y:S01]  /*0020*/  LDC R0, c[0x0][0x360] ;  /* 0x0000d800ff007b82 */ /* 0x000e620000000800 */
[----:B------:R-:W2:Y:S01]  /*0030*/  LDCU.64 UR6, c[0x0][0x390] ;  /* 0x00007200ff0677ac */ /* 0x000ea20008000a00 */
[----:B------:R-:W1:Y:S06]  /*0040*/  S2R R3, SR_TID.X ;  /* 0x0000000000037919 */ /* 0x000e6c0000002100 */
[----:B------:R-:W0:Y:S08]  /*0050*/  S2UR UR5, SR_CTAID.Y ;  /* 0x00000000000579c3 */ /* 0x000e300000002600 */
[----:B------:R-:W0:Y:S08]  /*0060*/  LDC R7, c[0x0][0x364] ;  /* 0x0000d900ff077b82 */ /* 0x000e300000000800 */
[----:B------:R-:W1:Y:S01]  /*0070*/  S2UR UR4, SR_CTAID.X ;  /* 0x00000000000479c3 */ /* 0x000e620000002500 */
[----:B0-----:R-:W-:-:S05]  /*0080*/  IMAD R7, R7, UR5, R2 ;  /* 0x0000000507077c24 */ /* 0x001fca000f8e0202 */
[----:B--2---:R-:W-:Y:S01]  /*0090*/  ISETP.GE.AND P0, PT, R7, UR6, PT ;  /* 0x0000000607007c0c */ /* 0x004fe2000bf06270 */
[----:B-1----:R-:W-:-:S05]  /*00a0*/  IMAD R0, R0, UR4, R3 ;  /* 0x0000000400007c24 */ /* 0x002fca000f8e0203 */
[----:B------:R-:W-:-:S13]  /*00b0*/  ISETP.GE.OR P0, PT, R0, UR7, P0 ;  /* 0x0000000700007c0c */ /* 0x000fda0008706670 */
[----:B------:R-:W-:Y:S05]  /*00c0*/  @P0 EXIT ;  /* 0x000000000000094d */ /* 0x000fea0003800000 */
[----:B------:R-:W0:Y:S01]  /*00d0*/  LDC.64 R2, c[0x0][0x388] ;  /* 0x0000e200ff027b82 */ /* 0x000e220000000a00 */
[----:B------:R-:W1:Y:S01]  /*00e0*/  LDCU.64 UR4, c[0x0][0x358] ;  /* 0x00006b00ff0477ac */ /* 0x000e620008000a00 */
[----:B------:R-:W-:-:S04]  /*00f0*/  IMAD R5, R7, UR7, R0 ;  /* 0x0000000707057c24 */ /* 0x000fc8000f8e0200 */
[----:B0-----:R-:W-:Y:S02]  /*0100*/  IMAD.WIDE R2, R5, 0x4, R2 ;  /* 0x0000000405027825 */ /* 0x001fe400078e0202 */
[----:B------:R-:W0:Y:S04]  /*0110*/  LDC.64 R4, c[0x0][0x380] ;  /* 0x0000e000ff047b82 */ /* 0x000e280000000a00 */
[----:B-1----:R-:W2:Y:S01]  /*0120*/  LDG.E R3, desc[UR4][R2.64] ;  /* 0x0000000402037981 */ /* 0x002ea2000c1e1900 */
[----:B------:R-:W-:-:S04]  /*0130*/  IMAD R7, R0, UR6, R7 ;  /* 0x0000000600077c24 */ /* 0x000fc8000f8e0207 */
[----:B0-----:R-:W-:-:S05]  /*0140*/  IMAD.WIDE R4, R7, 0x4, R4 ;  /* 0x0000000407047825 */ /* 0x001fca00078e0204 */
[----:B--2---:R-:W-:Y:S01]  /*0150*/  STG.E desc[UR4][R4.64], R3 ;  /* 0x0000000304007986 */ /* 0x004fe2000c101904 */
[----:B------:R-:W-:Y:S05]  /*0160*/  EXIT ;  /* 0x000000000000794d */ /* 0x000fea0003800000 */
.L_x_0:
[----:B------:R-:W-:-:S00]  /*0170*/  BRA `(.L_x_0) ;  /* 0xfffffffc00fc7947 */ /* 0x000fc0000383ffff */
[----:B------:R-:W-:-:S00]  /*0180*/  NOP ;  /* 0x0000000000007918 */ /* 0x000fc00000000000 */
[----:B------:R-:W-:-:S00]  /*0190*/  NOP ;  /* 0x0000000000007918 */ /* 0x000fc00000000000 */
[----:B------:R-:W-:-:S00]  /*01a0*/  NOP ;  /* 0x0000000000007918 */ /* 0x000fc00000000000 */
[----:B------:R-:W-:-:S00]  /*01b0*/  NOP ;  /* 0x0000000000007918 */ /* 0x000fc00000000000 */
[----:B------:R-:W-:-:S00]  /*01c0*/  NOP ;  /* 0x0000000000007918 */ /* 0x000fc00000000000 */
[----:B------:R-:W-:-:S00]  /*01d0*/  NOP ;  /* 0x0000000000007918 */ /* 0x000fc00000000000 */
[----:B------:R-:W-:-:S00]  /*01e0*/  NOP ;  /* 0x0000000000007918 */ /* 0x000fc00000000000 */
[----:B------:R-:W-:-:S00]  /*01f0*/  NOP ;  /* 0x0000000000007918 */ /* 0x000fc00000000000 */
.L_x_1:


//--------------------- .nv.shared.reserved.0     --------------------------
	.section	.nv.shared.reserved.0,"aw",@nobits
	.weak		__nv_reservedSMEM_offset_0_alias
	.size		__nv_reservedSMEM_offset_0_alias, 0, 64
	.other		__nv_reservedSMEM_offset_0_alias,@"STO_CUDA_RESERVED_SHARED STV_DEFAULT"
__nv_reservedSMEM_offset_0_alias:
	.zero		0
	.zero		64


//--------------------- .nv.constant0._Z22naive_transpose_globalPfS_ii --------------------------
	.section	.nv.constant0._Z22naive_transpose_globalPfS_ii,"a",@progbits
	.sectionflags	@""
	.align	4
.nv.constant0._Z22naive_transpose_globalPfS_ii:
	.zero		920


//--------------------- SYMBOLS --------------------------

	.type		.nv.reservedSmem.offset0,@object
	.size		.nv.reservedSmem.offset0,0x4
